//
// Generated by NVIDIA NVVM Compiler
//
// Compiler Build ID: CL-36424714
// Cuda compilation tools, release 13.0, V13.0.88
// Based on NVVM 20.0.0
//

.version 9.0
.target sm_100
.address_size 64

	// .globl	_Z6vecAddPdS_S_i

.visible .entry _Z6vecAddPdS_S_i(
	.param .u64 .ptr .align 1 _Z6vecAddPdS_S_i_param_0,
	.param .u64 .ptr .align 1 _Z6vecAddPdS_S_i_param_1,
	.param .u64 .ptr .align 1 _Z6vecAddPdS_S_i_param_2,
	.param .u32 _Z6vecAddPdS_S_i_param_3
)
{
	.reg .pred 	%p<2>;
	.reg .b32 	%r<3>;
	.reg .b64 	%rd<11>;
	.reg .b64 	%fd<4>;

	ld.param.u64 	%rd1, [_Z6vecAddPdS_S_i_param_0];
	ld.param.u64 	%rd2, [_Z6vecAddPdS_S_i_param_1];
	ld.param.u64 	%rd3, [_Z6vecAddPdS_S_i_param_2];
	ld.param.u32 	%r2, [_Z6vecAddPdS_S_i_param_3];
	mov.u32 	%r1, %tid.x;
	setp.ge.s32 	%p1, %r1, %r2;
	@%p1 bra 	$L__BB0_2;
	cvta.to.global.u64 	%rd4, %rd1;
	cvta.to.global.u64 	%rd5, %rd2;
	cvta.to.global.u64 	%rd6, %rd3;
	mul.wide.u32 	%rd7, %r1, 8;
	add.s64 	%rd8, %rd4, %rd7;
	ld.global.f64 	%fd1, [%rd8];
	add.s64 	%rd9, %rd5, %rd7;
	ld.global.f64 	%fd2, [%rd9];
	add.f64 	%fd3, %fd1, %fd2;
	add.s64 	%rd10, %rd6, %rd7;
	st.global.f64 	[%rd10], %fd3;
$L__BB0_2:
	ret;

}


// ===== COMPILED SASS (sm_100) =====

	.target	sm_100

	.elftype	@"ET_EXEC"


//--------------------- .note.nv.tkinfo           --------------------------
	.section	.note.nv.tkinfo,"",@"SHT_NOTE"
	.sectionflags	@"SHF_NOTE_NV_TKINFO"
	.tkinfo
        /*0018*/ 	.word	0x00000002
        /*0030*/ 	.string	""
        /*0030*/ 	.string	"ptxas"
        /*0030*/ 	.string	"Cuda compilation tools, release 13.0, V13.0.88"
        /*0030*/ 	.string	"Build cuda_13.0.r13.0/compiler.36424714_0"
        /*0030*/ 	.string	"-arch sm_100 -m 64 "



//--------------------- .note.nv.cuinfo           --------------------------
	.section	.note.nv.cuinfo,"",@"SHT_NOTE"
	.sectionflags	@"SHF_NOTE_NV_CUINFO"
        /*0018*/ 	.short	0x0002
        /*001a*/ 	.short	0x0064
        /*001c*/ 	.short	0x0082
	.zero		2


//--------------------- .nv.info                  --------------------------
	.section	.nv.info,"",@"SHT_CUDA_INFO"
	.align	4


	//----- nvinfo : EIATTR_REGCOUNT
	.align		4
        /*0000*/ 	.byte	0x04, 0x2f
        /*0002*/ 	.short	(.L_1 - .L_0)
	.align		4
.L_0:
        /*0004*/ 	.word	index@(_Z6vecAddPdS_S_i)
        /*0008*/ 	.word	0x0000000e


	//----- nvinfo : EIATTR_FRAME_SIZE
	.align		4
.L_1:
        /*000c*/ 	.byte	0x04, 0x11
        /*000e*/ 	.short	(.L_3 - .L_2)
	.align		4
.L_2:
        /*0010*/ 	.word	index@(_Z6vecAddPdS_S_i)
        /*0014*/ 	.word	0x00000000


	//----- nvinfo : EIATTR_MIN_STACK_SIZE
	.align		4
.L_3:
        /*0018*/ 	.byte	0x04, 0x12
        /*001a*/ 	.short	(.L_5 - .L_4)
	.align		4
.L_4:
        /*001c*/ 	.word	index@(_Z6vecAddPdS_S_i)
        /*0020*/ 	.word	0x00000000
.L_5:


//--------------------- .nv.compat                --------------------------
	.section	.nv.compat,"",@"SHT_CUDA_COMPAT_INFO"
	.align	4
        /*0000*/ 	.byte	0x02, 0x09, 0x00, 0x00, 0x02, 0x02, 0x01, 0x00, 0x02, 0x05, 0x05, 0x00, 0x03, 0x07, 0x01, 0x01
        /*0010*/ 	.byte	0x02, 0x03, 0x00, 0x00, 0x02, 0x06, 0x01, 0x00, 0x04, 0x0b, 0x08, 0x00, 0x01, 0x00, 0x00, 0x00
        /*0020*/ 	.byte	0x00, 0x00, 0x00, 0x00


//--------------------- .nv.info._Z6vecAddPdS_S_i --------------------------
	.section	.nv.info._Z6vecAddPdS_S_i,"",@"SHT_CUDA_INFO"
	.sectionflags	@""
	.align	4


	//----- nvinfo : EIATTR_CUDA_API_VERSION
	.align		4
        /*0000*/ 	.byte	0x04, 0x37
        /*0002*/ 	.short	(.L_7 - .L_6)
.L_6:
        /*0004*/ 	.word	0x00000082


	//----- nvinfo : EIATTR_KPARAM_INFO
	.align		4
.L_7:
        /*0008*/ 	.byte	0x04, 0x17
        /*000a*/ 	.short	(.L_9 - .L_8)
.L_8:
        /*000c*/ 	.word	0x00000000
        /*0010*/ 	.short	0x0003
        /*0012*/ 	.short	0x0018
        /*0014*/ 	.byte	0x00, 0xf0, 0x11, 0x00


	//----- nvinfo : EIATTR_KPARAM_INFO
	.align		4
.L_9:
        /*0018*/ 	.byte	0x04, 0x17
        /*001a*/ 	.short	(.L_11 - .L_10)
.L_10:
        /*001c*/ 	.word	0x00000000
        /*0020*/ 	.short	0x0002
        /*0022*/ 	.short	0x0010
        /*0024*/ 	.byte	0x00, 0xf5, 0x21, 0x00


	//----- nvinfo : EIATTR_KPARAM_INFO
	.align		4
.L_11:
        /*0028*/ 	.byte	0x04, 0x17
        /*002a*/ 	.short	(.L_13 - .L_12)
.L_12:
        /*002c*/ 	.word	0x00000000
        /*0030*/ 	.short	0x0001
        /*0032*/ 	.short	0x0008
        /*0034*/ 	.byte	0x00, 0xf5, 0x21, 0x00


	//----- nvinfo : EIATTR_KPARAM_INFO
	.align		4
.L_13:
        /*0038*/ 	.byte	0x04, 0x17
        /*003a*/ 	.short	(.L_15 - .L_14)
.L_14:
        /*003c*/ 	.word	0x00000000
        /*0040*/ 	.short	0x0000
        /*0042*/ 	.short	0x0000
        /*0044*/ 	.byte	0x00, 0xf5, 0x21, 0x00


	//----- nvinfo : EIATTR_SPARSE_MMA_MASK
	.align		4
.L_15:
        /*0048*/ 	.byte	0x03, 0x50
        /*004a*/ 	.short	0x0000


	//----- nvinfo : EIATTR_MAXREG_COUNT
	.align		4
        /*004c*/ 	.byte	0x03, 0x1b
        /*004e*/ 	.short	0x00ff


	//----- nvinfo : EIATTR_MERCURY_ISA_VERSION
	.align		4
        /*0050*/ 	.byte	0x03, 0x5f
        /*0052*/ 	.short	0x0101


	//----- nvinfo : EIATTR_VRC_CTA_INIT_COUNT
	.align		4
        /*0054*/ 	.byte	0x02, 0x4a
	.zero		1
	.zero		1


	//----- nvinfo : EIATTR_EXIT_INSTR_OFFSETS
	.align		4
        /*0058*/ 	.byte	0x04, 0x1c
        /*005a*/ 	.short	(.L_17 - .L_16)


	//   ....[0]....
.L_16:
        /*005c*/ 	.word	0x00000040


	//   ....[1]....
        /*0060*/ 	.word	0x00000100


	//----- nvinfo : EIATTR_CBANK_PARAM_SIZE
	.align		4
.L_17:
        /*0064*/ 	.byte	0x03, 0x19
        /*0066*/ 	.short	0x001c


	//----- nvinfo : EIATTR_PARAM_CBANK
	.align		4
        /*0068*/ 	.byte	0x04, 0x0a
        /*006a*/ 	.short	(.L_19 - .L_18)
	.align		4
.L_18:
        /*006c*/ 	.word	index@(.nv.constant0._Z6vecAddPdS_S_i)
        /*0070*/ 	.short	0x0380
        /*0072*/ 	.short	0x001c


	//----- nvinfo : EIATTR_SW_WAR
	.align		4
.L_19:
        /*0074*/ 	.byte	0x04, 0x36
        /*0076*/ 	.short	(.L_21 - .L_20)
.L_20:
        /*0078*/ 	.word	0x00000008
.L_21:


//--------------------- .nv.callgraph             --------------------------
	.section	.nv.callgraph,"",@"SHT_CUDA_CALLGRAPH"
	.align	4
	.sectionentsize	8
	.align		4
        /*0000*/ 	.word	0x00000000
	.align		4
        /*0004*/ 	.word	0xffffffff
	.align		4
        /*0008*/ 	.word	0x00000000
	.align		4
        /*000c*/ 	.word	0xfffffffe
	.align		4
        /*0010*/ 	.word	0x00000000
	.align		4
        /*0014*/ 	.word	0xfffffffd
	.align		4
        /*0018*/ 	.word	0x00000000
	.align		4
        /*001c*/ 	.word	0xfffffffc


//--------------------- .text._Z6vecAddPdS_S_i    --------------------------
	.section	.text._Z6vecAddPdS_S_i,"ax",@progbits
	.align	128
        .global         _Z6vecAddPdS_S_i
        .type           _Z6vecAddPdS_S_i,@function
        .size           _Z6vecAddPdS_S_i,(.L_x_1 - _Z6vecAddPdS_S_i)
        .other          _Z6vecAddPdS_S_i,@"STO_CUDA_ENTRY STV_DEFAULT"
_Z6vecAddPdS_S_i:
.text._Z6vecAddPdS_S_i:
[----:B------:R-:W-:Y:S01]  /*0000*/  LDC R1, c[0x0][0x37c] ;  /* 0x0000df00ff017b82 */ /* 0x000fe20000000800 */
[----:B------:R-:W0:Y:S01]  /*0010*/  S2R R11, SR_TID.X ;  /* 0x00000000000b7919 */ /* 0x000e220000002100 */
[----:B------:R-:W0:Y:S02]  /*0020*/  LDCU UR4, c[0x0][0x398] ;  /* 0x00007300ff0477ac */ /* 0x000e240008000800 */
[----:B0-----:R-:W-:-:S13]  /*0030*/  ISETP.GE.AND P0, PT, R11, UR4, PT ;  /* 0x000000040b007c0c */ /* 0x001fda000bf06270 */
[----:B------:R-:W-:Y:S05]  /*0040*/  @P0 EXIT ;  /* 0x000000000000094d */ /* 0x000fea0003800000 */
[----:B------:R-:W0:Y:S01]  /*0050*/  LDC.64 R2, c[0x0][0x380] ;  /* 0x0000e000ff027b82 */ /* 0x000e220000000a00 */
[----:B------:R-:W1:Y:S07]  /*0060*/  LDCU.64 UR4, c[0x0][0x358] ;  /* 0x00006b00ff0477ac */ /* 0x000e6e0008000a00 */
[----:B------:R-:W2:Y:S08]  /*0070*/  LDC.64 R4, c[0x0][0x388] ;  /* 0x0000e200ff047b82 */ /* 0x000eb00000000a00 */
[----:B------:R-:W3:Y:S01]  /*0080*/  LDC.64 R8, c[0x0][0x390] ;  /* 0x0000e400ff087b82 */ /* 0x000ee20000000a00 */
[----:B0-----:R-:W-:-:S06]  /*0090*/  IMAD.WIDE.U32 R2, R11, 0x8, R2 ;  /* 0x000000080b027825 */ /* 0x001fcc00078e0002 */
[----:B-1----:R-:W4:Y:S01]  /*00a0*/  LDG.E.64 R2, desc[UR4][R2.64] ;  /* 0x0000000402027981 */ /* 0x002f22000c1e1b00 */
[----:B--2---:R-:W-:-:S06]  /*00b0*/  IMAD.WIDE.U32 R4, R11, 0x8, R4 ;  /* 0x000000080b047825 */ /* 0x004fcc00078e0004 */
[----:B------:R-:W4:Y:S01]  /*00c0*/  LDG.E.64 R4, desc[UR4][R4.64] ;  /* 0x0000000404047981 */ /* 0x000f22000c1e1b00 */
[----:B---3--:R-:W-:Y:S01]  /*00d0*/  IMAD.WIDE.U32 R8, R11, 0x8, R8 ;  /* 0x000000080b087825 */ /* 0x008fe200078e0008 */
[----:B----4-:R-:W-:-:S07]  /*00e0*/  DADD R6, R2, R4 ;  /* 0x0000000002067229 */ /* 0x010fce0000000004 */
[----:B------:R-:W-:Y:S01]  /*00f0*/  STG.E.64 desc[UR4][R8.64], R6 ;  /* 0x0000000608007986 */ /* 0x000fe2000c101b04 */
[----:B------:R-:W-:Y:S05]  /*0100*/  EXIT ;  /* 0x000000000000794d */ /* 0x000fea0003800000 */
.L_x_0:
[----:B------:R-:W-:-:S00]  /*0110*/  BRA `(.L_x_0) ;  /* 0xfffffffc00fc7947 */ /* 0x000fc0000383ffff */
[----:B------:R-:W-:-:S00]  /*0120*/  NOP ;  /* 0x0000000000007918 */ /* 0x000fc00000000000 */
        /* <DEDUP_REMOVED lines=13> */
.L_x_1:


//--------------------- .nv.shared.reserved.0     --------------------------
	.section	.nv.shared.reserved.0,"aw",@nobits
	.weak		__nv_reservedSMEM_offset_0_alias
	.size		__nv_reservedSMEM_offset_0_alias, 0, 64
	.other		__nv_reservedSMEM_offset_0_alias,@"STO_CUDA_RESERVED_SHARED STV_DEFAULT"
__nv_reservedSMEM_offset_0_alias:
	.zero		0
	.zero		64


//--------------------- .nv.constant0._Z6vecAddPdS_S_i --------------------------
	.section	.nv.constant0._Z6vecAddPdS_S_i,"a",@progbits
	.sectionflags	@""
	.align	4
.nv.constant0._Z6vecAddPdS_S_i:
	.zero		924


//--------------------- SYMBOLS --------------------------

	.type		.nv.reservedSmem.offset0,@object
	.size		.nv.reservedSmem.offset0,0x4
